//
// Generated by NVIDIA NVVM Compiler
//
// Compiler Build ID: CL-36424714
// Cuda compilation tools, release 13.0, V13.0.88
// Based on NVVM 20.0.0
//

.version 9.0
.target sm_100
.address_size 64

	// .globl	_Z18matMulKernel_naivePfS_S_iii

.visible .entry _Z18matMulKernel_naivePfS_S_iii(
	.param .u64 .ptr .align 1 _Z18matMulKernel_naivePfS_S_iii_param_0,
	.param .u64 .ptr .align 1 _Z18matMulKernel_naivePfS_S_iii_param_1,
	.param .u64 .ptr .align 1 _Z18matMulKernel_naivePfS_S_iii_param_2,
	.param .u32 _Z18matMulKernel_naivePfS_S_iii_param_3,
	.param .u32 _Z18matMulKernel_naivePfS_S_iii_param_4,
	.param .u32 _Z18matMulKernel_naivePfS_S_iii_param_5
)
{
	.reg .pred 	%p<13>;
	.reg .b32 	%r<41>;
	.reg .b32 	%f<68>;
	.reg .b64 	%rd<53>;

	ld.param.u64 	%rd7, [_Z18matMulKernel_naivePfS_S_iii_param_0];
	ld.param.u64 	%rd8, [_Z18matMulKernel_naivePfS_S_iii_param_1];
	ld.param.u64 	%rd6, [_Z18matMulKernel_naivePfS_S_iii_param_2];
	ld.param.u32 	%r20, [_Z18matMulKernel_naivePfS_S_iii_param_3];
	ld.param.u32 	%r18, [_Z18matMulKernel_naivePfS_S_iii_param_4];
	ld.param.u32 	%r19, [_Z18matMulKernel_naivePfS_S_iii_param_5];
	cvta.to.global.u64 	%rd1, %rd8;
	cvta.to.global.u64 	%rd2, %rd7;
	mov.u32 	%r21, %ctaid.y;
	mov.u32 	%r22, %ntid.y;
	mov.u32 	%r23, %tid.y;
	mad.lo.s32 	%r1, %r21, %r22, %r23;
	mov.u32 	%r24, %ctaid.x;
	mov.u32 	%r25, %ntid.x;
	mov.u32 	%r26, %tid.x;
	mad.lo.s32 	%r2, %r24, %r25, %r26;
	setp.ge.s32 	%p1, %r1, %r20;
	setp.ge.s32 	%p2, %r2, %r19;
	or.pred  	%p3, %p1, %p2;
	@%p3 bra 	$L__BB0_14;
	setp.lt.s32 	%p4, %r18, 1;
	mov.f32 	%f67, 0f00000000;
	@%p4 bra 	$L__BB0_13;
	mul.lo.s32 	%r3, %r18, %r1;
	and.b32  	%r4, %r18, 7;
	setp.lt.u32 	%p5, %r18, 8;
	mov.f32 	%f67, 0f00000000;
	mov.b32 	%r39, 0;
	@%p5 bra 	$L__BB0_5;
	and.b32  	%r39, %r18, 2147483640;
	neg.s32 	%r37, %r39;
	shl.b32 	%r7, %r19, 3;
	mul.wide.u32 	%rd9, %r3, 4;
	add.s64 	%rd10, %rd9, %rd2;
	add.s64 	%rd52, %rd10, 16;
	mov.f32 	%f67, 0f00000000;
	mul.wide.s32 	%rd13, %r19, 4;
	mov.u32 	%r36, %r2;
$L__BB0_4:
	.pragma "nounroll";
	ld.global.f32 	%f17, [%rd52+-16];
	mul.wide.s32 	%rd11, %r36, 4;
	add.s64 	%rd12, %rd1, %rd11;
	ld.global.f32 	%f18, [%rd12];
	fma.rn.f32 	%f19, %f17, %f18, %f67;
	ld.global.f32 	%f20, [%rd52+-12];
	add.s64 	%rd14, %rd12, %rd13;
	ld.global.f32 	%f21, [%rd14];
	fma.rn.f32 	%f22, %f20, %f21, %f19;
	ld.global.f32 	%f23, [%rd52+-8];
	add.s64 	%rd15, %rd14, %rd13;
	ld.global.f32 	%f24, [%rd15];
	fma.rn.f32 	%f25, %f23, %f24, %f22;
	ld.global.f32 	%f26, [%rd52+-4];
	add.s64 	%rd16, %rd15, %rd13;
	ld.global.f32 	%f27, [%rd16];
	fma.rn.f32 	%f28, %f26, %f27, %f25;
	ld.global.f32 	%f29, [%rd52];
	add.s64 	%rd17, %rd16, %rd13;
	ld.global.f32 	%f30, [%rd17];
	fma.rn.f32 	%f31, %f29, %f30, %f28;
	ld.global.f32 	%f32, [%rd52+4];
	add.s64 	%rd18, %rd17, %rd13;
	ld.global.f32 	%f33, [%rd18];
	fma.rn.f32 	%f34, %f32, %f33, %f31;
	ld.global.f32 	%f35, [%rd52+8];
	add.s64 	%rd19, %rd18, %rd13;
	ld.global.f32 	%f36, [%rd19];
	fma.rn.f32 	%f37, %f35, %f36, %f34;
	ld.global.f32 	%f38, [%rd52+12];
	add.s64 	%rd20, %rd19, %rd13;
	ld.global.f32 	%f39, [%rd20];
	fma.rn.f32 	%f67, %f38, %f39, %f37;
	add.s32 	%r37, %r37, 8;
	add.s32 	%r36, %r36, %r7;
	add.s64 	%rd52, %rd52, 32;
	setp.ne.s32 	%p6, %r37, 0;
	@%p6 bra 	$L__BB0_4;
$L__BB0_5:
	setp.eq.s32 	%p7, %r4, 0;
	@%p7 bra 	$L__BB0_13;
	and.b32  	%r13, %r18, 3;
	setp.lt.u32 	%p8, %r4, 4;
	@%p8 bra 	$L__BB0_8;
	add.s32 	%r28, %r39, %r3;
	mul.wide.u32 	%rd21, %r28, 4;
	add.s64 	%rd22, %rd2, %rd21;
	ld.global.f32 	%f41, [%rd22];
	mad.lo.s32 	%r29, %r39, %r19, %r2;
	mul.wide.s32 	%rd23, %r29, 4;
	add.s64 	%rd24, %rd1, %rd23;
	ld.global.f32 	%f42, [%rd24];
	fma.rn.f32 	%f43, %f41, %f42, %f67;
	cvt.u64.u32 	%rd25, %r3;
	cvt.u64.u32 	%rd26, %r39;
	add.s64 	%rd27, %rd26, %rd25;
	shl.b64 	%rd28, %rd27, 2;
	add.s64 	%rd29, %rd2, %rd28;
	ld.global.f32 	%f44, [%rd29+4];
	mul.wide.s32 	%rd30, %r19, 4;
	add.s64 	%rd31, %rd24, %rd30;
	ld.global.f32 	%f45, [%rd31];
	fma.rn.f32 	%f46, %f44, %f45, %f43;
	ld.global.f32 	%f47, [%rd29+8];
	add.s64 	%rd32, %rd31, %rd30;
	ld.global.f32 	%f48, [%rd32];
	fma.rn.f32 	%f49, %f47, %f48, %f46;
	ld.global.f32 	%f50, [%rd29+12];
	add.s64 	%rd33, %rd32, %rd30;
	ld.global.f32 	%f51, [%rd33];
	fma.rn.f32 	%f67, %f50, %f51, %f49;
	add.s32 	%r39, %r39, 4;
$L__BB0_8:
	setp.eq.s32 	%p9, %r13, 0;
	@%p9 bra 	$L__BB0_13;
	setp.eq.s32 	%p10, %r13, 1;
	@%p10 bra 	$L__BB0_11;
	add.s32 	%r30, %r39, %r3;
	mul.wide.u32 	%rd34, %r30, 4;
	add.s64 	%rd35, %rd2, %rd34;
	ld.global.f32 	%f53, [%rd35];
	mad.lo.s32 	%r31, %r39, %r19, %r2;
	mul.wide.s32 	%rd36, %r31, 4;
	add.s64 	%rd37, %rd1, %rd36;
	ld.global.f32 	%f54, [%rd37];
	fma.rn.f32 	%f55, %f53, %f54, %f67;
	cvt.u64.u32 	%rd38, %r3;
	cvt.u64.u32 	%rd39, %r39;
	add.s64 	%rd40, %rd39, %rd38;
	shl.b64 	%rd41, %rd40, 2;
	add.s64 	%rd42, %rd2, %rd41;
	ld.global.f32 	%f56, [%rd42+4];
	mul.wide.s32 	%rd43, %r19, 4;
	add.s64 	%rd44, %rd37, %rd43;
	ld.global.f32 	%f57, [%rd44];
	fma.rn.f32 	%f67, %f56, %f57, %f55;
	add.s32 	%r39, %r39, 2;
$L__BB0_11:
	and.b32  	%r32, %r18, 1;
	setp.eq.b32 	%p11, %r32, 1;
	not.pred 	%p12, %p11;
	@%p12 bra 	$L__BB0_13;
	add.s32 	%r33, %r39, %r3;
	mul.wide.u32 	%rd45, %r33, 4;
	add.s64 	%rd46, %rd2, %rd45;
	ld.global.f32 	%f58, [%rd46];
	mad.lo.s32 	%r34, %r39, %r19, %r2;
	mul.wide.s32 	%rd47, %r34, 4;
	add.s64 	%rd48, %rd1, %rd47;
	ld.global.f32 	%f59, [%rd48];
	fma.rn.f32 	%f67, %f58, %f59, %f67;
$L__BB0_13:
	mad.lo.s32 	%r35, %r19, %r1, %r2;
	cvta.to.global.u64 	%rd49, %rd6;
	mul.wide.s32 	%rd50, %r35, 4;
	add.s64 	%rd51, %rd49, %rd50;
	st.global.f32 	[%rd51], %f67;
$L__BB0_14:
	ret;

}


// ===== COMPILED SASS (sm_100) =====

	.target	sm_100

	.elftype	@"ET_EXEC"


//--------------------- .note.nv.tkinfo           --------------------------
	.section	.note.nv.tkinfo,"",@"SHT_NOTE"
	.sectionflags	@"SHF_NOTE_NV_TKINFO"
	.tkinfo
        /*0018*/ 	.word	0x00000002
        /*0030*/ 	.string	""
        /*0030*/ 	.string	"ptxas"
        /*0030*/ 	.string	"Cuda compilation tools, release 13.0, V13.0.88"
        /*0030*/ 	.string	"Build cuda_13.0.r13.0/compiler.36424714_0"
        /*0030*/ 	.string	"-arch sm_100 -m 64 "



//--------------------- .note.nv.cuinfo           --------------------------
	.section	.note.nv.cuinfo,"",@"SHT_NOTE"
	.sectionflags	@"SHF_NOTE_NV_CUINFO"
        /*0018*/ 	.short	0x0002
        /*001a*/ 	.short	0x0064
        /*001c*/ 	.short	0x0082
	.zero		2


//--------------------- .nv.info                  --------------------------
	.section	.nv.info,"",@"SHT_CUDA_INFO"
	.align	4


	//----- nvinfo : EIATTR_REGCOUNT
	.align		4
        /*0000*/ 	.byte	0x04, 0x2f
        /*0002*/ 	.short	(.L_1 - .L_0)
	.align		4
.L_0:
        /*0004*/ 	.word	index@(_Z18matMulKernel_naivePfS_S_iii)
        /*0008*/ 	.word	0x00000020


	//----- nvinfo : EIATTR_FRAME_SIZE
	.align		4
.L_1:
        /*000c*/ 	.byte	0x04, 0x11
        /*000e*/ 	.short	(.L_3 - .L_2)
	.align		4
.L_2:
        /*0010*/ 	.word	index@(_Z18matMulKernel_naivePfS_S_iii)
        /*0014*/ 	.word	0x00000000


	//----- nvinfo : EIATTR_MIN_STACK_SIZE
	.align		4
.L_3:
        /*0018*/ 	.byte	0x04, 0x12
        /*001a*/ 	.short	(.L_5 - .L_4)
	.align		4
.L_4:
        /*001c*/ 	.word	index@(_Z18matMulKernel_naivePfS_S_iii)
        /*0020*/ 	.word	0x00000000
.L_5:


//--------------------- .nv.compat                --------------------------
	.section	.nv.compat,"",@"SHT_CUDA_COMPAT_INFO"
	.align	4
        /*0000*/ 	.byte	0x02, 0x09, 0x00, 0x00, 0x02, 0x02, 0x01, 0x00, 0x02, 0x05, 0x05, 0x00, 0x03, 0x07, 0x01, 0x01
        /*0010*/ 	.byte	0x02, 0x03, 0x00, 0x00, 0x02, 0x06, 0x01, 0x00, 0x04, 0x0b, 0x08, 0x00, 0x09, 0x00, 0x00, 0x00
        /*0020*/ 	.byte	0x00, 0x00, 0x00, 0x00


//--------------------- .nv.info._Z18matMulKernel_naivePfS_S_iii --------------------------
	.section	.nv.info._Z18matMulKernel_naivePfS_S_iii,"",@"SHT_CUDA_INFO"
	.sectionflags	@""
	.align	4


	//----- nvinfo : EIATTR_CUDA_API_VERSION
	.align		4
        /*0000*/ 	.byte	0x04, 0x37
        /*0002*/ 	.short	(.L_7 - .L_6)
.L_6:
        /*0004*/ 	.word	0x00000082


	//----- nvinfo : EIATTR_KPARAM_INFO
	.align		4
.L_7:
        /*0008*/ 	.byte	0x04, 0x17
        /*000a*/ 	.short	(.L_9 - .L_8)
.L_8:
        /*000c*/ 	.word	0x00000000
        /*0010*/ 	.short	0x0005
        /*0012*/ 	.short	0x0020
        /*0014*/ 	.byte	0x00, 0xf0, 0x11, 0x00


	//----- nvinfo : EIATTR_KPARAM_INFO
	.align		4
.L_9:
        /*0018*/ 	.byte	0x04, 0x17
        /*001a*/ 	.short	(.L_11 - .L_10)
.L_10:
        /*001c*/ 	.word	0x00000000
        /*0020*/ 	.short	0x0004
        /*0022*/ 	.short	0x001c
        /*0024*/ 	.byte	0x00, 0xf0, 0x11, 0x00


	//----- nvinfo : EIATTR_KPARAM_INFO
	.align		4
.L_11:
        /*0028*/ 	.byte	0x04, 0x17
        /*002a*/ 	.short	(.L_13 - .L_12)
.L_12:
        /*002c*/ 	.word	0x00000000
        /*0030*/ 	.short	0x0003
        /*0032*/ 	.short	0x0018
        /*0034*/ 	.byte	0x00, 0xf0, 0x11, 0x00


	//----- nvinfo : EIATTR_KPARAM_INFO
	.align		4
.L_13:
        /*0038*/ 	.byte	0x04, 0x17
        /*003a*/ 	.short	(.L_15 - .L_14)
.L_14:
        /*003c*/ 	.word	0x00000000
        /*0040*/ 	.short	0x0002
        /*0042*/ 	.short	0x0010
        /*0044*/ 	.byte	0x00, 0xf5, 0x21, 0x00


	//----- nvinfo : EIATTR_KPARAM_INFO
	.align		4
.L_15:
        /*0048*/ 	.byte	0x04, 0x17
        /*004a*/ 	.short	(.L_17 - .L_16)
.L_16:
        /*004c*/ 	.word	0x00000000
        /*0050*/ 	.short	0x0001
        /*0052*/ 	.short	0x0008
        /*0054*/ 	.byte	0x00, 0xf5, 0x21, 0x00


	//----- nvinfo : EIATTR_KPARAM_INFO
	.align		4
.L_17:
        /*0058*/ 	.byte	0x04, 0x17
        /*005a*/ 	.short	(.L_19 - .L_18)
.L_18:
        /*005c*/ 	.word	0x00000000
        /*0060*/ 	.short	0x0000
        /*0062*/ 	.short	0x0000
        /*0064*/ 	.byte	0x00, 0xf5, 0x21, 0x00


	//----- nvinfo : EIATTR_SPARSE_MMA_MASK
	.align		4
.L_19:
        /*0068*/ 	.byte	0x03, 0x50
        /*006a*/ 	.short	0x0000


	//----- nvinfo : EIATTR_MAXREG_COUNT
	.align		4
        /*006c*/ 	.byte	0x03, 0x1b
        /*006e*/ 	.short	0x00ff


	//----- nvinfo : EIATTR_MERCURY_ISA_VERSION
	.align		4
        /*0070*/ 	.byte	0x03, 0x5f
        /*0072*/ 	.short	0x0101


	//----- nvinfo : EIATTR_VRC_CTA_INIT_COUNT
	.align		4
        /*0074*/ 	.byte	0x02, 0x4a
	.zero		1
	.zero		1


	//----- nvinfo : EIATTR_EXIT_INSTR_OFFSETS
	.align		4
        /*0078*/ 	.byte	0x04, 0x1c
        /*007a*/ 	.short	(.L_21 - .L_20)


	//   ....[0]....
.L_20:
        /*007c*/ 	.word	0x000000d0


	//   ....[1]....
        /*0080*/ 	.word	0x000008f0


	//----- nvinfo : EIATTR_CBANK_PARAM_SIZE
	.align		4
.L_21:
        /*0084*/ 	.byte	0x03, 0x19
        /*0086*/ 	.short	0x0024


	//----- nvinfo : EIATTR_PARAM_CBANK
	.align		4
        /*0088*/ 	.byte	0x04, 0x0a
        /*008a*/ 	.short	(.L_23 - .L_22)
	.align		4
.L_22:
        /*008c*/ 	.word	index@(.nv.constant0._Z18matMulKernel_naivePfS_S_iii)
        /*0090*/ 	.short	0x0380
        /*0092*/ 	.short	0x0024


	//----- nvinfo : EIATTR_SW_WAR
	.align		4
.L_23:
        /*0094*/ 	.byte	0x04, 0x36
        /*0096*/ 	.short	(.L_25 - .L_24)
.L_24:
        /*0098*/ 	.word	0x00000008
.L_25:


//--------------------- .nv.callgraph             --------------------------
	.section	.nv.callgraph,"",@"SHT_CUDA_CALLGRAPH"
	.align	4
	.sectionentsize	8
	.align		4
        /*0000*/ 	.word	0x00000000
	.align		4
        /*0004*/ 	.word	0xffffffff
	.align		4
        /*0008*/ 	.word	0x00000000
	.align		4
        /*000c*/ 	.word	0xfffffffe
	.align		4
        /*0010*/ 	.word	0x00000000
	.align		4
        /*0014*/ 	.word	0xfffffffd
	.align		4
        /*0018*/ 	.word	0x00000000
	.align		4
        /*001c*/ 	.word	0xfffffffc


//--------------------- .text._Z18matMulKernel_naivePfS_S_iii --------------------------
	.section	.text._Z18matMulKernel_naivePfS_S_iii,"ax",@progbits
	.align	128
        .global         _Z18matMulKernel_naivePfS_S_iii
        .type           _Z18matMulKernel_naivePfS_S_iii,@function
        .size           _Z18matMulKernel_naivePfS_S_iii,(.L_x_5 - _Z18matMulKernel_naivePfS_S_iii)
        .other          _Z18matMulKernel_naivePfS_S_iii,@"STO_CUDA_ENTRY STV_DEFAULT"
_Z18matMulKernel_naivePfS_S_iii:
.text._Z18matMulKernel_naivePfS_S_iii:
[----:B------:R-:W-:Y:S01]  /*0000*/  LDC R1, c[0x0][0x37c] ;  /* 0x0000df00ff017b82 */ /* 0x000fe20000000800 */
[----:B------:R-:W0:Y:S07]  /*0010*/  S2R R5, SR_TID.X ;  /* 0x0000000000057919 */ /* 0x000e2e0000002100 */
[----:B------:R-:W1:Y:S01]  /*0020*/  LDC R16, c[0x0][0x364] ;  /* 0x0000d900ff107b82 */ /* 0x000e620000000800 */
[----:B------:R-:W2:Y:S01]  /*0030*/  LDCU UR6, c[0x0][0x398] ;  /* 0x00007300ff0677ac */ /* 0x000ea20008000800 */
[----:B------:R-:W1:Y:S06]  /*0040*/  S2R R3, SR_TID.Y ;  /* 0x0000000000037919 */ /* 0x000e6c0000002200 */
[----:B------:R-:W0:Y:S08]  /*0050*/  S2UR UR5, SR_CTAID.X ;  /* 0x00000000000579c3 */ /* 0x000e300000002500 */
[----:B------:R-:W0:Y:S08]  /*0060*/  LDC R0, c[0x0][0x360] ;  /* 0x0000d800ff007b82 */ /* 0x000e300000000800 */
[----:B------:R-:W1:Y:S08]  /*0070*/  S2UR UR4, SR_CTAID.Y ;  /* 0x00000000000479c3 */ /* 0x000e700000002600 */
[----:B------:R-:W3:Y:S01]  /*0080*/  LDC R17, c[0x0][0x3a0] ;  /* 0x0000e800ff117b82 */ /* 0x000ee20000000800 */
[----:B0-----:R-:W-:-:S02]  /*0090*/  IMAD R0, R0, UR5, R5 ;  /* 0x0000000500007c24 */ /* 0x001fc4000f8e0205 */
[----:B-1----:R-:W-:-:S03]  /*00a0*/  IMAD R16, R16, UR4, R3 ;  /* 0x0000000410107c24 */ /* 0x002fc6000f8e0203 */
[----:B---3--:R-:W-:-:S04]  /*00b0*/  ISETP.GE.AND P0, PT, R0, R17, PT ;  /* 0x000000110000720c */ /* 0x008fc80003f06270 */
[----:B--2---:R-:W-:-:S13]  /*00c0*/  ISETP.GE.OR P0, PT, R16, UR6, P0 ;  /* 0x0000000610007c0c */ /* 0x004fda0008706670 */
[----:B------:R-:W-:Y:S05]  /*00d0*/  @P0 EXIT ;  /* 0x000000000000094d */ /* 0x000fea0003800000 */
[----:B------:R-:W0:Y:S01]  /*00e0*/  LDC R19, c[0x0][0x39c] ;  /* 0x0000e700ff137b82 */ /* 0x000e220000000800 */
[----:B------:R-:W1:Y:S01]  /*00f0*/  LDCU.64 UR4, c[0x0][0x358] ;  /* 0x00006b00ff0477ac */ /* 0x000e620008000a00 */
[----:B------:R-:W-:Y:S01]  /*0100*/  HFMA2 R24, -RZ, RZ, 0, 0 ;  /* 0x00000000ff187431 */ /* 0x000fe200000001ff */
[----:B0-----:R-:W-:-:S13]  /*0110*/  ISETP.GE.AND P0, PT, R19, 0x1, PT ;  /* 0x000000011300780c */ /* 0x001fda0003f06270 */
[----:B-1----:R-:W-:Y:S05]  /*0120*/  @!P0 BRA `(.L_x_0) ;  /* 0x0000000400e08947 */ /* 0x002fea0003800000 */
[C---:B------:R-:W-:Y:S01]  /*0130*/  ISETP.GE.U32.AND P1, PT, R19.reuse, 0x8, PT ;  /* 0x000000081300780c */ /* 0x040fe20003f26070 */
[----:B------:R-:W-:Y:S01]  /*0140*/  IMAD R20, R16, R19, RZ ;  /* 0x0000001310147224 */ /* 0x000fe200078e02ff */
[----:B------:R-:W-:Y:S02]  /*0150*/  LOP3.LUT R27, R19, 0x7, RZ, 0xc0, !PT ;  /* 0x00000007131b7812 */ /* 0x000fe400078ec0ff */
[----:B------:R-:W-:Y:S02]  /*0160*/  MOV R24, RZ ;  /* 0x000000ff00187202 */ /* 0x000fe40000000f00 */
[----:B------:R-:W-:Y:S02]  /*0170*/  ISETP.NE.AND P0, PT, R27, RZ, PT ;  /* 0x000000ff1b00720c */ /* 0x000fe40003f05270 */
[----:B------:R-:W-:-:S05]  /*0180*/  MOV R21, RZ ;  /* 0x000000ff00157202 */ /* 0x000fca0000000f00 */
[----:B------:R-:W-:Y:S06]  /*0190*/  @!P1 BRA `(.L_x_1) ;  /* 0x0000000000c49947 */ /* 0x000fec0003800000 */
[----:B------:R-:W0:Y:S01]  /*01a0*/  LDC.64 R2, c[0x0][0x380] ;  /* 0x0000e000ff027b82 */ /* 0x000e220000000a00 */
[----:B------:R-:W-:Y:S02]  /*01b0*/  LOP3.LUT R21, R19, 0x7ffffff8, RZ, 0xc0, !PT ;  /* 0x7ffffff813157812 */ /* 0x000fe400078ec0ff */
[----:B------:R-:W-:Y:S02]  /*01c0*/  MOV R24, RZ ;  /* 0x000000ff00187202 */ /* 0x000fe40000000f00 */
[----:B------:R-:W-:Y:S02]  /*01d0*/  MOV R18, R0 ;  /* 0x0000000000127202 */ /* 0x000fe40000000f00 */
[----:B------:R-:W-:Y:S01]  /*01e0*/  IADD3 R22, PT, PT, -R21, RZ, RZ ;  /* 0x000000ff15167210 */ /* 0x000fe20007ffe1ff */
[----:B0-----:R-:W-:-:S03]  /*01f0*/  IMAD.WIDE.U32 R2, R20, 0x4, R2 ;  /* 0x0000000414027825 */ /* 0x001fc600078e0002 */
[----:B------:R-:W-:-:S04]  /*0200*/  IADD3 R4, P1, PT, R2, 0x10, RZ ;  /* 0x0000001002047810 */ /* 0x000fc80007f3e0ff */
[----:B------:R-:W-:-:S09]  /*0210*/  IADD3.X R5, PT, PT, RZ, R3, RZ, P1, !PT ;  /* 0x00000003ff057210 */ /* 0x000fd20000ffe4ff */
.L_x_2:
[----:B------:R-:W0:Y:S01]  /*0220*/  LDC.64 R14, c[0x0][0x388] ;  /* 0x0000e200ff0e7b82 */ /* 0x000e220000000a00 */
[----:B------:R-:W-:Y:S02]  /*0230*/  MOV R2, R4 ;  /* 0x0000000400027202 */ /* 0x000fe40000000f00 */
[----:B------:R-:W-:-:S05]  /*0240*/  MOV R3, R5 ;  /* 0x0000000500037202 */ /* 0x000fca0000000f00 */
[----:B------:R-:W2:Y:S04]  /*0250*/  LDG.E R25, desc[UR4][R2.64+-0x10] ;  /* 0xfffff00402197981 */ /* 0x000ea8000c1e1900 */
[----:B------:R-:W3:Y:S04]  /*0260*/  LDG.E R23, desc[UR4][R2.64+-0xc] ;  /* 0xfffff40402177981 */ /* 0x000ee8000c1e1900 */
[----:B------:R-:W4:Y:S04]  /*0270*/  LDG.E R29, desc[UR4][R2.64+-0x8] ;  /* 0xfffff804021d7981 */ /* 0x000f28000c1e1900 */
[----:B------:R-:W5:Y:S01]  /*0280*/  LDG.E R28, desc[UR4][R2.64+-0x4] ;  /* 0xfffffc04021c7981 */ /* 0x000f62000c1e1900 */
[----:B0-----:R-:W-:-:S05]  /*0290*/  IMAD.WIDE R14, R18, 0x4, R14 ;  /* 0x00000004120e7825 */ /* 0x001fca00078e020e */
[----:B------:R0:W2:Y:S01]  /*02a0*/  LDG.E R26, desc[UR4][R14.64] ;  /* 0x000000040e1a7981 */ /* 0x0000a2000c1e1900 */
[----:B------:R-:W-:-:S04]  /*02b0*/  IMAD.WIDE R12, R17, 0x4, R14 ;  /* 0x00000004110c7825 */ /* 0x000fc800078e020e */
[C---:B------:R-:W-:Y:S02]  /*02c0*/  IMAD.WIDE R4, R17.reuse, 0x4, R12 ;  /* 0x0000000411047825 */ /* 0x040fe400078e020c */
[----:B------:R-:W3:Y:S02]  /*02d0*/  LDG.E R12, desc[UR4][R12.64] ;  /* 0x000000040c0c7981 */ /* 0x000ee4000c1e1900 */
[C---:B------:R-:W-:Y:S02]  /*02e0*/  IMAD.WIDE R8, R17.reuse, 0x4, R4 ;  /* 0x0000000411087825 */ /* 0x040fe400078e0204 */
[----:B------:R-:W4:Y:S02]  /*02f0*/  LDG.E R4, desc[UR4][R4.64] ;  /* 0x0000000404047981 */ /* 0x000f24000c1e1900 */
[C---:B------:R-:W-:Y:S02]  /*0300*/  IMAD.WIDE R6, R17.reuse, 0x4, R8 ;  /* 0x0000000411067825 */ /* 0x040fe400078e0208 */
[----:B------:R-:W5:Y:S02]  /*0310*/  LDG.E R8, desc[UR4][R8.64] ;  /* 0x0000000408087981 */ /* 0x000f64000c1e1900 */
[----:B------:R-:W-:-:S02]  /*0320*/  IMAD.WIDE R10, R17, 0x4, R6 ;  /* 0x00000004110a7825 */ /* 0x000fc400078e0206 */
[----:B------:R-:W5:Y:S04]  /*0330*/  LDG.E R5, desc[UR4][R2.64] ;  /* 0x0000000402057981 */ /* 0x000f68000c1e1900 */
[----:B------:R-:W5:Y:S01]  /*0340*/  LDG.E R6, desc[UR4][R6.64] ;  /* 0x0000000406067981 */ /* 0x000f62000c1e1900 */
[----:B0-----:R-:W-:-:S03]  /*0350*/  IMAD.WIDE R14, R17, 0x4, R10 ;  /* 0x00000004110e7825 */ /* 0x001fc600078e020a */
[----:B------:R-:W5:Y:S04]  /*0360*/  LDG.E R10, desc[UR4][R10.64] ;  /* 0x000000040a0a7981 */ /* 0x000f68000c1e1900 */
[----:B------:R-:W5:Y:S04]  /*0370*/  LDG.E R13, desc[UR4][R14.64] ;  /* 0x000000040e0d7981 */ /* 0x000f68000c1e1900 */
[----:B------:R-:W5:Y:S04]  /*0380*/  LDG.E R7, desc[UR4][R2.64+0x4] ;  /* 0x0000040402077981 */ /* 0x000f68000c1e1900 */
[----:B------:R-:W5:Y:S01]  /*0390*/  LDG.E R9, desc[UR4][R2.64+0xc] ;  /* 0x00000c0402097981 */ /* 0x000f62000c1e1900 */
[----:B--2---:R-:W-:Y:S01]  /*03a0*/  FFMA R26, R25, R26, R24 ;  /* 0x0000001a191a7223 */ /* 0x004fe20000000018 */
[----:B------:R-:W-:-:S02]  /*03b0*/  IMAD.WIDE R24, R17, 0x4, R14 ;  /* 0x0000000411187825 */ /* 0x000fc400078e020e */
[----:B------:R-:W2:Y:S04]  /*03c0*/  LDG.E R14, desc[UR4][R2.64+0x8] ;  /* 0x00000804020e7981 */ /* 0x000ea8000c1e1900 */
[----:B------:R-:W2:Y:S01]  /*03d0*/  LDG.E R24, desc[UR4][R24.64] ;  /* 0x0000000418187981 */ /* 0x000ea2000c1e1900 */
[----:B---3--:R-:W-:Y:S01]  /*03e0*/  FFMA R12, R23, R12, R26 ;  /* 0x0000000c170c7223 */ /* 0x008fe2000000001a */
[----:B------:R-:W-:-:S03]  /*03f0*/  IADD3 R22, PT, PT, R22, 0x8, RZ ;  /* 0x0000000816167810 */ /* 0x000fc60007ffe0ff */
[----:B----4-:R-:W-:Y:S01]  /*0400*/  FFMA R29, R29, R4, R12 ;  /* 0x000000041d1d7223 */ /* 0x010fe2000000000c */
[----:B------:R-:W-:-:S03]  /*0410*/  ISETP.NE.AND P1, PT, R22, RZ, PT ;  /* 0x000000ff1600720c */ /* 0x000fc60003f25270 */
[----:B-----5:R-:W-:Y:S01]  /*0420*/  FFMA R8, R28, R8, R29 ;  /* 0x000000081c087223 */ /* 0x020fe2000000001d */
[----:B------:R-:W-:-:S03]  /*0430*/  IADD3 R4, P2, PT, R2, 0x20, RZ ;  /* 0x0000002002047810 */ /* 0x000fc60007f5e0ff */
[----:B------:R-:W-:Y:S01]  /*0440*/  FFMA R6, R5, R6, R8 ;  /* 0x0000000605067223 */ /* 0x000fe20000000008 */
[----:B------:R-:W-:Y:S02]  /*0450*/  IADD3.X R5, PT, PT, RZ, R3, RZ, P2, !PT ;  /* 0x00000003ff057210 */ /* 0x000fe400017fe4ff */
[----:B------:R-:W-:Y:S01]  /*0460*/  LEA R18, R17, R18, 0x3 ;  /* 0x0000001211127211 */ /* 0x000fe200078e18ff */
[----:B------:R-:W-:-:S04]  /*0470*/  FFMA R7, R7, R10, R6 ;  /* 0x0000000a07077223 */ /* 0x000fc80000000006 */
[----:B--2---:R-:W-:-:S04]  /*0480*/  FFMA R14, R14, R13, R7 ;  /* 0x0000000d0e0e7223 */ /* 0x004fc80000000007 */
[----:B------:R-:W-:Y:S01]  /*0490*/  FFMA R24, R9, R24, R14 ;  /* 0x0000001809187223 */ /* 0x000fe2000000000e */
[----:B------:R-:W-:Y:S06]  /*04a0*/  @P1 BRA `(.L_x_2) ;  /* 0xfffffffc005c1947 */ /* 0x000fec000383ffff */
.L_x_1:
[----:B------:R-:W-:Y:S05]  /*04b0*/  @!P0 BRA `(.L_x_0) ;  /* 0x0000000000fc8947 */ /* 0x000fea0003800000 */
[----:B------:R-:W-:Y:S02]  /*04c0*/  ISETP.GE.U32.AND P1, PT, R27, 0x4, PT ;  /* 0x000000041b00780c */ /* 0x000fe40003f26070 */
[----:B------:R-:W-:-:S04]  /*04d0*/  LOP3.LUT R14, R19, 0x3, RZ, 0xc0, !PT ;  /* 0x00000003130e7812 */ /* 0x000fc800078ec0ff */
[----:B------:R-:W-:-:S07]  /*04e0*/  ISETP.NE.AND P0, PT, R14, RZ, PT ;  /* 0x000000ff0e00720c */ /* 0x000fce0003f05270 */
[----:B------:R-:W-:Y:S06]  /*04f0*/  @!P1 BRA `(.L_x_3) ;  /* 0x00000000006c9947 */ /* 0x000fec0003800000 */
[----:B------:R-:W0:Y:S01]  /*0500*/  LDC.64 R4, c[0x0][0x388] ;  /* 0x0000e200ff047b82 */ /* 0x000e220000000a00 */
[----:B------:R-:W1:Y:S01]  /*0510*/  LDCU.64 UR6, c[0x0][0x380] ;  /* 0x00007000ff0677ac */ /* 0x000e620008000a00 */
[----:B------:R-:W-:Y:S01]  /*0520*/  IMAD R7, R21, R17, R0 ;  /* 0x0000001115077224 */ /* 0x000fe200078e0200 */
[CC--:B------:R-:W-:Y:S02]  /*0530*/  IADD3 R3, PT, PT, R20.reuse, R21.reuse, RZ ;  /* 0x0000001514037210 */ /* 0x0c0fe40007ffe0ff */
[----:B------:R-:W-:-:S03]  /*0540*/  IADD3 R8, P1, PT, R20, R21, RZ ;  /* 0x0000001514087210 */ /* 0x000fc60007f3e0ff */
[----:B------:R-:W2:Y:S01]  /*0550*/  LDC.64 R12, c[0x0][0x380] ;  /* 0x0000e000ff0c7b82 */ /* 0x000ea20000000a00 */
[----:B0-----:R-:W-:-:S04]  /*0560*/  IMAD.WIDE R4, R7, 0x4, R4 ;  /* 0x0000000407047825 */ /* 0x001fc800078e0204 */
[----:B------:R-:W-:Y:S02]  /*0570*/  IMAD.WIDE R6, R17, 0x4, R4 ;  /* 0x0000000411067825 */ /* 0x000fe400078e0204 */
[----:B------:R-:W3:Y:S02]  /*0580*/  LDG.E R4, desc[UR4][R4.64] ;  /* 0x0000000404047981 */ /* 0x000ee4000c1e1900 */
[----:B--2---:R-:W-:Y:S01]  /*0590*/  IMAD.WIDE.U32 R12, R3, 0x4, R12 ;  /* 0x00000004030c7825 */ /* 0x004fe200078e000c */
[----:B------:R-:W-:Y:S02]  /*05a0*/  IADD3.X R3, PT, PT, RZ, RZ, RZ, P1, !PT ;  /* 0x000000ffff037210 */ /* 0x000fe40000ffe4ff */
[----:B-1----:R-:W-:-:S03]  /*05b0*/  LEA R2, P1, R8, UR6, 0x2 ;  /* 0x0000000608027c11 */ /* 0x002fc6000f8210ff */
[----:B------:R-:W3:Y:S01]  /*05c0*/  LDG.E R13, desc[UR4][R12.64] ;  /* 0x000000040c0d7981 */ /* 0x000ee2000c1e1900 */
[----:B------:R-:W-:Y:S01]  /*05d0*/  LEA.HI.X R3, R8, UR7, R3, 0x2, P1 ;  /* 0x0000000708037c11 */ /* 0x000fe200088f1403 */
[C---:B------:R-:W-:Y:S02]  /*05e0*/  IMAD.WIDE R8, R17.reuse, 0x4, R6 ;  /* 0x0000000411087825 */ /* 0x040fe400078e0206 */
[----:B------:R-:W2:Y:S04]  /*05f0*/  LDG.E R6, desc[UR4][R6.64] ;  /* 0x0000000406067981 */ /* 0x000ea8000c1e1900 */
[----:B------:R-:W2:Y:S01]  /*0600*/  LDG.E R15, desc[UR4][R2.64+0x4] ;  /* 0x00000404020f7981 */ /* 0x000ea2000c1e1900 */
[----:B------:R-:W-:-:S03]  /*0610*/  IMAD.WIDE R10, R17, 0x4, R8 ;  /* 0x00000004110a7825 */ /* 0x000fc600078e0208 */
[----:B------:R-:W4:Y:S04]  /*0620*/  LDG.E R22, desc[UR4][R8.64] ;  /* 0x0000000408167981 */ /* 0x000f28000c1e1900 */
[----:B------:R-:W4:Y:S04]  /*0630*/  LDG.E R18, desc[UR4][R2.64+0x8] ;  /* 0x0000080402127981 */ /* 0x000f28000c1e1900 */
[----:B------:R-:W5:Y:S04]  /*0640*/  LDG.E R26, desc[UR4][R2.64+0xc] ;  /* 0x00000c04021a7981 */ /* 0x000f68000c1e1900 */
[----:B------:R-:W5:Y:S01]  /*0650*/  LDG.E R10, desc[UR4][R10.64] ;  /* 0x000000040a0a7981 */ /* 0x000f62000c1e1900 */
[----:B------:R-:W-:Y:S01]  /*0660*/  IADD3 R21, PT, PT, R21, 0x4, RZ ;  /* 0x0000000415157810 */ /* 0x000fe20007ffe0ff */
[----:B---3--:R-:W-:-:S04]  /*0670*/  FFMA R24, R13, R4, R24 ;  /* 0x000000040d187223 */ /* 0x008fc80000000018 */
[----:B--2---:R-:W-:-:S04]  /*0680*/  FFMA R15, R15, R6, R24 ;  /* 0x000000060f0f7223 */ /* 0x004fc80000000018 */
[----:B----4-:R-:W-:-:S04]  /*0690*/  FFMA R15, R18, R22, R15 ;  /* 0x00000016120f7223 */ /* 0x010fc8000000000f */
[----:B-----5:R-:W-:-:S07]  /*06a0*/  FFMA R24, R26, R10, R15 ;  /* 0x0000000a1a187223 */ /* 0x020fce000000000f */
.L_x_3:
[----:B------:R-:W-:Y:S05]  /*06b0*/  @!P0 BRA `(.L_x_0) ;  /* 0x00000000007c8947 */ /* 0x000fea0003800000 */
[----:B------:R-:W-:Y:S01]  /*06c0*/  ISETP.NE.AND P1, PT, R14, 0x1, PT ;  /* 0x000000010e00780c */ /* 0x000fe20003f25270 */
[----:B------:R-:W0:Y:S01]  /*06d0*/  LDC.64 R10, c[0x0][0x380] ;  /* 0x0000e000ff0a7b82 */ /* 0x000e220000000a00 */
[----:B------:R-:W-:-:S04]  /*06e0*/  LOP3.LUT R19, R19, 0x1, RZ, 0xc0, !PT ;  /* 0x0000000113137812 */ /* 0x000fc800078ec0ff */
[----:B------:R-:W-:-:S03]  /*06f0*/  ISETP.NE.U32.AND P0, PT, R19, 0x1, PT ;  /* 0x000000011300780c */ /* 0x000fc60003f05070 */
[----:B------:R-:W1:Y:S04]  /*0700*/  LDC.64 R8, c[0x0][0x388] ;  /* 0x0000e200ff087b82 */ /* 0x000e680000000a00 */
[CC--:B------:R-:W-:Y:S02]  /*0710*/  @P1 IADD3 R13, PT, PT, R20.reuse, R21.reuse, RZ ;  /* 0x00000015140d1210 */ /* 0x0c0fe40007ffe0ff */
[----:B------:R-:W-:Y:S02]  /*0720*/  @P1 IADD3 R12, P2, PT, R20, R21, RZ ;  /* 0x00000015140c1210 */ /* 0x000fe40007f5e0ff */
[----:B------:R-:W2:Y:S02]  /*0730*/  @P1 LDC.64 R2, c[0x0][0x380] ;  /* 0x0000e000ff021b82 */ /* 0x000ea40000000a00 */
[----:B------:R-:W-:-:S06]  /*0740*/  @P1 IADD3.X R14, PT, PT, RZ, RZ, RZ, P2, !PT ;  /* 0x000000ffff0e1210 */ /* 0x000fcc00017fe4ff */
[----:B------:R-:W3:Y:S01]  /*0750*/  LDC.64 R4, c[0x0][0x380] ;  /* 0x0000e000ff047b82 */ /* 0x000ee20000000a00 */
[----:B0-----:R-:W-:-:S04]  /*0760*/  @P1 IMAD.WIDE.U32 R10, R13, 0x4, R10 ;  /* 0x000000040d0a1825 */ /* 0x001fc800078e000a */
[C---:B------:R-:W-:Y:S01]  /*0770*/  @P1 IMAD R13, R21.reuse, R17, R0 ;  /* 0x00000011150d1224 */ /* 0x040fe200078e0200 */
[----:B------:R-:W-:Y:S01]  /*0780*/  @P1 IADD3 R21, PT, PT, R21, 0x2, RZ ;  /* 0x0000000215151810 */ /* 0x000fe20007ffe0ff */
[----:B------:R-:W4:Y:S01]  /*0790*/  @P1 LDG.E R11, desc[UR4][R10.64] ;  /* 0x000000040a0b1981 */ /* 0x000f22000c1e1900 */
[----:B------:R-:W0:Y:S01]  /*07a0*/  LDC.64 R6, c[0x0][0x388] ;  /* 0x0000e200ff067b82 */ /* 0x000e220000000a00 */
[----:B-1----:R-:W-:Y:S01]  /*07b0*/  @P1 IMAD.WIDE R8, R13, 0x4, R8 ;  /* 0x000000040d081825 */ /* 0x002fe200078e0208 */
[----:B------:R-:W-:Y:S02]  /*07c0*/  @!P0 IADD3 R15, PT, PT, R20, R21, RZ ;  /* 0x00000015140f8210 */ /* 0x000fe40007ffe0ff */
[----:B--2---:R-:W-:Y:S01]  /*07d0*/  @P1 LEA R2, P2, R12, R2, 0x2 ;  /* 0x000000020c021211 */ /* 0x004fe200078410ff */
[----:B------:R-:W-:-:S03]  /*07e0*/  @!P0 IMAD R21, R21, R17, R0 ;  /* 0x0000001115158224 */ /* 0x000fc600078e0200 */
[----:B------:R-:W-:Y:S01]  /*07f0*/  @P1 LEA.HI.X R3, R12, R3, R14, 0x2, P2 ;  /* 0x000000030c031211 */ /* 0x000fe200010f140e */
[----:B------:R-:W-:Y:S01]  /*0800*/  @P1 IMAD.WIDE R12, R17, 0x4, R8 ;  /* 0x00000004110c1825 */ /* 0x000fe200078e0208 */
[----:B------:R-:W4:Y:S03]  /*0810*/  @P1 LDG.E R14, desc[UR4][R8.64] ;  /* 0x00000004080e1981 */ /* 0x000f26000c1e1900 */
[----:B---3--:R-:W-:Y:S01]  /*0820*/  @!P0 IMAD.WIDE.U32 R4, R15, 0x4, R4 ;  /* 0x000000040f048825 */ /* 0x008fe200078e0004 */
[----:B------:R-:W2:Y:S04]  /*0830*/  @P1 LDG.E R2, desc[UR4][R2.64+0x4] ;  /* 0x0000040402021981 */ /* 0x000ea8000c1e1900 */
[----:B------:R-:W2:Y:S01]  /*0840*/  @P1 LDG.E R12, desc[UR4][R12.64] ;  /* 0x000000040c0c1981 */ /* 0x000ea2000c1e1900 */
[----:B0-----:R-:W-:-:S03]  /*0850*/  @!P0 IMAD.WIDE R6, R21, 0x4, R6 ;  /* 0x0000000415068825 */ /* 0x001fc600078e0206 */
[----:B------:R-:W3:Y:S04]  /*0860*/  @!P0 LDG.E R5, desc[UR4][R4.64] ;  /* 0x0000000404058981 */ /* 0x000ee8000c1e1900 */
[----:B------:R-:W3:Y:S01]  /*0870*/  @!P0 LDG.E R6, desc[UR4][R6.64] ;  /* 0x0000000406068981 */ /* 0x000ee2000c1e1900 */
[----:B----4-:R-:W-:-:S04]  /*0880*/  @P1 FFMA R11, R11, R14, R24 ;  /* 0x0000000e0b0b1223 */ /* 0x010fc80000000018 */
[----:B--2---:R-:W-:-:S04]  /*0890*/  @P1 FFMA R24, R2, R12, R11 ;  /* 0x0000000c02181223 */ /* 0x004fc8000000000b */
[----:B---3--:R-:W-:-:S07]  /*08a0*/  @!P0 FFMA R24, R5, R6, R24 ;  /* 0x0000000605188223 */ /* 0x008fce0000000018 */
.L_x_0:
[----:B------:R-:W0:Y:S01]  /*08b0*/  LDC.64 R2, c[0x0][0x390] ;  /* 0x0000e400ff027b82 */ /* 0x000e220000000a00 */
[----:B------:R-:W-:-:S04]  /*08c0*/  IMAD R17, R16, R17, R0 ;  /* 0x0000001110117224 */ /* 0x000fc800078e0200 */
[----:B0-----:R-:W-:-:S05]  /*08d0*/  IMAD.WIDE R2, R17, 0x4, R2 ;  /* 0x0000000411027825 */ /* 0x001fca00078e0202 */
[----:B------:R-:W-:Y:S01]  /*08e0*/  STG.E desc[UR4][R2.64], R24 ;  /* 0x0000001802007986 */ /* 0x000fe2000c101904 */
[----:B------:R-:W-:Y:S05]  /*08f0*/  EXIT ;  /* 0x000000000000794d */ /* 0x000fea0003800000 */
.L_x_4:
[----:B------:R-:W-:-:S00]  /*0900*/  BRA `(.L_x_4) ;  /* 0xfffffffc00fc7947 */ /* 0x000fc0000383ffff */
[----:B------:R-:W-:-:S00]  /*0910*/  NOP ;  /* 0x0000000000007918 */ /* 0x000fc00000000000 */
        /* <DEDUP_REMOVED lines=14> */
.L_x_5:


//--------------------- .nv.shared.reserved.0     --------------------------
	.section	.nv.shared.reserved.0,"aw",@nobits
	.weak		__nv_reservedSMEM_offset_0_alias
	.size		__nv_reservedSMEM_offset_0_alias, 0, 64
	.other		__nv_reservedSMEM_offset_0_alias,@"STO_CUDA_RESERVED_SHARED STV_DEFAULT"
__nv_reservedSMEM_offset_0_alias:
	.zero		0
	.zero		64


//--------------------- .nv.constant0._Z18matMulKernel_naivePfS_S_iii --------------------------
	.section	.nv.constant0._Z18matMulKernel_naivePfS_S_iii,"a",@progbits
	.sectionflags	@""
	.align	4
.nv.constant0._Z18matMulKernel_naivePfS_S_iii:
	.zero		932


//--------------------- SYMBOLS --------------------------

	.type		.nv.reservedSmem.offset0,@object
	.size		.nv.reservedSmem.offset0,0x4
